	.headerflags	@"EF_CUDA_TEXMODE_UNIFIED EF_CUDA_64BIT_ADDRESS EF_CUDA_ACCELERATORS EF_CUDA_SM90 EF_CUDA_VIRTUAL_SM(EF_CUDA_SM90)"
	.elftype	@"ET_EXEC"


//--------------------- .nv.info                  --------------------------
	.section	.nv.info,"",@"SHT_CUDA_INFO"
	.align	4


	//----- nvinfo : EIATTR_REGCOUNT
	.align		4
        /*0000*/ 	.byte	0x04, 0x2f
        /*0002*/ 	.short	(.L_1 - .L_0)
	.align		4
.L_0:
        /*0004*/ 	.word	index@(triton_per_fused_cumsum_1)
        /*0008*/ 	.word	0x0000000e


	//----- nvinfo : EIATTR_MIN_STACK_SIZE
	.align		4
.L_1:
        /*000c*/ 	.byte	0x04, 0x12
        /*000e*/ 	.short	(.L_3 - .L_2)
	.align		4
.L_2:
        /*0010*/ 	.word	index@(triton_per_fused_cumsum_1)
        /*0014*/ 	.word	0x00000000


	//----- nvinfo : EIATTR_FRAME_SIZE
	.align		4
.L_3:
        /*0018*/ 	.byte	0x04, 0x11
        /*001a*/ 	.short	(.L_5 - .L_4)
	.align		4
.L_4:
        /*001c*/ 	.word	index@(triton_per_fused_cumsum_1)
        /*0020*/ 	.word	0x00000000


	//----- nvinfo : EIATTR_MIN_STACK_SIZE
	.align		4
.L_5:
        /*0024*/ 	.byte	0x04, 0x12
        /*0026*/ 	.short	(.L_7 - .L_6)
	.align		4
.L_6:
        /*0028*/ 	.word	index@(triton_per_fused_cumsum_1)
        /*002c*/ 	.word	0x00000000
.L_7:


//--------------------- .nv.info.triton_per_fused_cumsum_1 --------------------------
	.section	.nv.info.triton_per_fused_cumsum_1,"",@"SHT_CUDA_INFO"
	.sectionflags	@""
	.align	4


	//----- nvinfo : EIATTR_CUDA_API_VERSION
	.align		4
        /*0000*/ 	.byte	0x04, 0x37
        /*0002*/ 	.short	(.L_9 - .L_8)
.L_8:
        /*0004*/ 	.word	0x0000007c


	//----- nvinfo : EIATTR_KPARAM_INFO
	.align		4
.L_9:
        /*0008*/ 	.byte	0x04, 0x17
        /*000a*/ 	.short	(.L_11 - .L_10)
.L_10:
        /*000c*/ 	.word	0x00000000
        /*0010*/ 	.short	0x0003
        /*0012*/ 	.short	0x0014
        /*0014*/ 	.byte	0x00, 0xf0, 0x11, 0x00


	//----- nvinfo : EIATTR_KPARAM_INFO
	.align		4
.L_11:
        /*0018*/ 	.byte	0x04, 0x17
        /*001a*/ 	.short	(.L_13 - .L_12)
.L_12:
        /*001c*/ 	.word	0x00000000
        /*0020*/ 	.short	0x0002
        /*0022*/ 	.short	0x0010
        /*0024*/ 	.byte	0x00, 0xf0, 0x11, 0x00


	//----- nvinfo : EIATTR_KPARAM_INFO
	.align		4
.L_13:
        /*0028*/ 	.byte	0x04, 0x17
        /*002a*/ 	.short	(.L_15 - .L_14)
.L_14:
        /*002c*/ 	.word	0x00000000
        /*0030*/ 	.short	0x0001
        /*0032*/ 	.short	0x0008
        /*0034*/ 	.byte	0x00, 0xf4, 0x21, 0x00


	//----- nvinfo : EIATTR_KPARAM_INFO
	.align		4
.L_15:
        /*0038*/ 	.byte	0x04, 0x17
        /*003a*/ 	.short	(.L_17 - .L_16)
.L_16:
        /*003c*/ 	.word	0x00000000
        /*0040*/ 	.short	0x0000
        /*0042*/ 	.short	0x0000
        /*0044*/ 	.byte	0x00, 0xf4, 0x21, 0x00


	//----- nvinfo : EIATTR_SPARSE_MMA_MASK
	.align		4
.L_17:
        /*0048*/ 	.byte	0x03, 0x50
        /*004a*/ 	.short	0x0000


	//----- nvinfo : EIATTR_MAXREG_COUNT
	.align		4
        /*004c*/ 	.byte	0x03, 0x1b
        /*004e*/ 	.short	0x00ff


	//----- nvinfo : EIATTR_COOP_GROUP_MASK_REGIDS
	.align		4
        /*0050*/ 	.byte	0x04, 0x29
        /*0052*/ 	.short	(.L_19 - .L_18)


	//   ....[0]....
.L_18:
        /*0054*/ 	.word	0xffffffff


	//   ....[1]....
        /*0058*/ 	.word	0xffffffff


	//----- nvinfo : EIATTR_COOP_GROUP_INSTR_OFFSETS
	.align		4
.L_19:
        /*005c*/ 	.byte	0x04, 0x28
        /*005e*/ 	.short	(.L_21 - .L_20)


	//   ....[0]....
.L_20:
        /*0060*/ 	.word	0x000000e0


	//   ....[1]....
        /*0064*/ 	.word	0x00000120


	//----- nvinfo : EIATTR_EXIT_INSTR_OFFSETS
	.align		4
.L_21:
        /*0068*/ 	.byte	0x04, 0x1c
        /*006a*/ 	.short	(.L_23 - .L_22)


	//   ....[0]....
.L_22:
        /*006c*/ 	.word	0x00000160


	//   ....[1]....
        /*0070*/ 	.word	0x00000180


	//----- nvinfo : EIATTR_REQNTID
	.align		4
.L_23:
        /*0074*/ 	.byte	0x04, 0x10
        /*0076*/ 	.short	(.L_25 - .L_24)
.L_24:
        /*0078*/ 	.word	0x00000040
        /*007c*/ 	.word	0x00000001
        /*0080*/ 	.word	0x00000001


	//----- nvinfo : EIATTR_CBANK_PARAM_SIZE
	.align		4
.L_25:
        /*0084*/ 	.byte	0x03, 0x19
        /*0086*/ 	.short	0x0018


	//----- nvinfo : EIATTR_PARAM_CBANK
	.align		4
        /*0088*/ 	.byte	0x04, 0x0a
        /*008a*/ 	.short	(.L_27 - .L_26)
	.align		4
.L_26:
        /*008c*/ 	.word	index@(.nv.constant0.triton_per_fused_cumsum_1)
        /*0090*/ 	.short	0x0210
        /*0092*/ 	.short	0x0018


	//----- nvinfo : EIATTR_SW_WAR
	.align		4
.L_27:
        /*0094*/ 	.byte	0x04, 0x36
        /*0096*/ 	.short	(.L_29 - .L_28)
.L_28:
        /*0098*/ 	.word	0x00000008
.L_29:


//--------------------- .nv.callgraph             --------------------------
	.section	.nv.callgraph,"",@"SHT_CUDA_CALLGRAPH"
	.align	4
	.sectionentsize	8
	.align		4
        /*0000*/ 	.word	0x00000000
	.align		4
        /*0004*/ 	.word	0xffffffff
	.align		4
        /*0008*/ 	.word	0x00000000
	.align		4
        /*000c*/ 	.word	0xfffffffe
	.align		4
        /*0010*/ 	.word	0x00000000
	.align		4
        /*0014*/ 	.word	0xfffffffd
	.align		4
        /*0018*/ 	.word	0x00000000
	.align		4
        /*001c*/ 	.word	0xfffffffc


//--------------------- .text.triton_per_fused_cumsum_1 --------------------------
	.section	.text.triton_per_fused_cumsum_1,"ax",@progbits
	.align	128
        .global         triton_per_fused_cumsum_1
        .type           triton_per_fused_cumsum_1,@function
        .size           triton_per_fused_cumsum_1,(.L_x_1 - triton_per_fused_cumsum_1)
        .other          triton_per_fused_cumsum_1,@"STO_CUDA_ENTRY STV_DEFAULT"
triton_per_fused_cumsum_1:
.text.triton_per_fused_cumsum_1:
[----:B------:R-:W0:Y:S02]  /*0000*/  LDC R1, c[0x0][0x28] ;  /* 0x00000a00ff017b82 */ /* 0x000e240000000800 */
[----:B------:R-:W1:Y:S01]  /*0010*/  S2R R8, SR_TID.X ;  /* 0x0000000000087919 */ /* 0x000e620000002100 */
[----:B------:R-:W2:Y:S01]  /*0020*/  LDC.64 R2, c[0x0][0x210] ;  /* 0x00008400ff027b82 */ /* 0x000ea20000000a00 */
[----:B------:R-:W-:Y:S01]  /*0030*/  IMAD.MOV.U32 R4, RZ, RZ, RZ ;  /* 0x000000ffff047224 */ /* 0x000fe200078e00ff */
[----:B------:R-:W-:Y:S01]  /*0040*/  ULDC.64 UR4, c[0x0][0x208] ;  /* 0x0000820000047ab9 */ /* 0x000fe20000000a00 */
[----:B------:R-:W3:Y:S01]  /*0050*/  S2R R11, SR_CTAID.X ;  /* 0x00000000000b7919 */ /* 0x000ee20000002500 */
[----:B-1----:R-:W-:Y:S02]  /*0060*/  LOP3.LUT R0, R8, 0x3, RZ, 0xc0, !PT ;  /* 0x0000000308007812 */ /* 0x002fe400078ec0ff */
[----:B---3--:R-:W-:-:S03]  /*0070*/  ISETP.GE.AND P0, PT, R11, 0x10, PT ;  /* 0x000000100b00780c */ /* 0x008fc60003f06270 */
[----:B------:R-:W-:-:S04]  /*0080*/  IMAD R7, R11, 0x4, R0 ;  /* 0x000000040b077824 */ /* 0x000fc800078e0200 */
[----:B--2---:R-:W-:-:S06]  /*0090*/  IMAD.WIDE R2, R7, 0x4, R2 ;  /* 0x0000000407027825 */ /* 0x004fcc00078e0202 */
[----:B------:R-:W2:Y:S01]  /*00a0*/  @!P0 LDG.E R4, desc[UR4][R2.64] ;  /* 0x0000000402048981 */ /* 0x000ea2000c1e1900 */
[----:B------:R-:W-:Y:S02]  /*00b0*/  ISETP.GT.U32.AND P1, PT, R0, 0x1, PT ;  /* 0x000000010000780c */ /* 0x000fe40003f24070 */
[----:B--2---:R-:W-:Y:S02]  /*00c0*/  SEL R9, R4, RZ, !P0 ;  /* 0x000000ff04097207 */ /* 0x004fe40004000000 */
[----:B------:R-:W-:-:S03]  /*00d0*/  ISETP.NE.AND P0, PT, R0, RZ, PT ;  /* 0x000000ff0000720c */ /* 0x000fc60003f05270 */
[----:B------:R-:W1:Y:S10]  /*00e0*/  SHFL.UP PT, R4, R9, 0x1, RZ ;  /* 0x0420000009047989 */ /* 0x000e7400000e00ff */
[----:B-1----:R-:W-:Y:S01]  /*00f0*/  @P0 FADD R9, R9, R4 ;  /* 0x0000000409090221 */ /* 0x002fe20000000000 */
[----:B------:R-:W-:Y:S01]  /*0100*/  LOP3.LUT P0, RZ, R8, 0x3c, RZ, 0xc0, !PT ;  /* 0x0000003c08ff7812 */ /* 0x000fe2000780c0ff */
[----:B------:R-:W1:Y:S03]  /*0110*/  LDC.64 R4, c[0x0][0x218] ;  /* 0x00008600ff047b82 */ /* 0x000e660000000a00 */
[----:B------:R-:W2:Y:S01]  /*0120*/  SHFL.UP PT, R6, R9, 0x2, RZ ;  /* 0x0440000009067989 */ /* 0x000ea200000e00ff */
[----:B------:R-:W-:Y:S01]  /*0130*/  ISETP.LT.AND P0, PT, R11, 0x10, !P0 ;  /* 0x000000100b00780c */ /* 0x000fe20004701270 */
[----:B-1----:R-:W-:-:S04]  /*0140*/  IMAD.WIDE R4, R7, 0x4, R4 ;  /* 0x0000000407047825 */ /* 0x002fc800078e0204 */
[----:B--2---:R-:W-:-:S08]  /*0150*/  @P1 FADD R9, R9, R6 ;  /* 0x0000000609091221 */ /* 0x004fd00000000000 */
[----:B------:R-:W-:Y:S05]  /*0160*/  @!P0 EXIT ;  /* 0x000000000000894d */ /* 0x000fea0003800000 */
[----:B------:R-:W-:Y:S01]  /*0170*/  STG.E desc[UR4][R4.64], R9 ;  /* 0x0000000904007986 */ /* 0x000fe2000c101904 */
[----:B------:R-:W-:Y:S05]  /*0180*/  EXIT ;  /* 0x000000000000794d */ /* 0x000fea0003800000 */
.L_x_0:
[----:B------:R-:W-:-:S00]  /*0190*/  BRA `(.L_x_0) ;  /* 0xfffffffc00fc7947 */ /* 0x000fc0000383ffff */
[----:B------:R-:W-:-:S00]  /*01a0*/  NOP ;  /* 0x0000000000007918 */ /* 0x000fc00000000000 */
        /* <DEDUP_REMOVED lines=13> */
.L_x_1:


//--------------------- .nv.constant0.triton_per_fused_cumsum_1 --------------------------
	.section	.nv.constant0.triton_per_fused_cumsum_1,"a",@progbits
	.sectionflags	@""
	.align	4
.nv.constant0.triton_per_fused_cumsum_1:
	.zero		552
